//
// Generated by NVIDIA NVVM Compiler
//
// Compiler Build ID: CL-36424714
// Cuda compilation tools, release 13.0, V13.0.88
// Based on NVVM 20.0.0
//

.version 9.0
.target sm_100
.address_size 64

	// .globl	_Z15_innergpu_2_sqrPdl

.visible .entry _Z15_innergpu_2_sqrPdl(
	.param .u64 .ptr .align 1 _Z15_innergpu_2_sqrPdl_param_0,
	.param .u64 _Z15_innergpu_2_sqrPdl_param_1
)
{
	.reg .b32 	%r<5>;
	.reg .b64 	%rd<13>;
	.reg .b64 	%fd<5>;

	ld.param.u64 	%rd1, [_Z15_innergpu_2_sqrPdl_param_0];
	ld.param.u64 	%rd2, [_Z15_innergpu_2_sqrPdl_param_1];
	cvta.to.global.u64 	%rd3, %rd1;
	add.s64 	%rd4, %rd2, -1;
	mov.u32 	%r1, %ntid.x;
	mul.wide.u32 	%rd5, %r1, %r1;
	mov.u32 	%r2, %ctaid.x;
	mul.lo.s32 	%r3, %r2, %r1;
	cvt.u64.u32 	%rd6, %r3;
	mov.u32 	%r4, %tid.x;
	cvt.u64.u32 	%rd7, %r4;
	add.s64 	%rd8, %rd7, %rd6;
	mad.lo.s64 	%rd9, %rd5, %rd4, %rd8;
	add.s64 	%rd10, %rd9, 1;
	cvt.rn.f64.s64 	%fd1, %rd10;
	rcp.rn.f64 	%fd2, %fd1;
	mul.f64 	%fd3, %fd2, %fd2;
	mul.wide.u32 	%rd11, %r4, 8;
	add.s64 	%rd12, %rd3, %rd11;
	atom.global.add.f64 	%fd4, [%rd12], %fd3;
	ret;

}


// ===== COMPILED SASS (sm_100) =====

	.target	sm_100

	.elftype	@"ET_EXEC"


//--------------------- .note.nv.tkinfo           --------------------------
	.section	.note.nv.tkinfo,"",@"SHT_NOTE"
	.sectionflags	@"SHF_NOTE_NV_TKINFO"
	.tkinfo
        /*0018*/ 	.word	0x00000002
        /*0030*/ 	.string	""
        /*0030*/ 	.string	"ptxas"
        /*0030*/ 	.string	"Cuda compilation tools, release 13.0, V13.0.88"
        /*0030*/ 	.string	"Build cuda_13.0.r13.0/compiler.36424714_0"
        /*0030*/ 	.string	"-arch sm_100 -m 64 "



//--------------------- .note.nv.cuinfo           --------------------------
	.section	.note.nv.cuinfo,"",@"SHT_NOTE"
	.sectionflags	@"SHF_NOTE_NV_CUINFO"
        /*0018*/ 	.short	0x0002
        /*001a*/ 	.short	0x0064
        /*001c*/ 	.short	0x0082
	.zero		2


//--------------------- .nv.info                  --------------------------
	.section	.nv.info,"",@"SHT_CUDA_INFO"
	.align	4


	//----- nvinfo : EIATTR_REGCOUNT
	.align		4
        /*0000*/ 	.byte	0x04, 0x2f
        /*0002*/ 	.short	(.L_1 - .L_0)
	.align		4
.L_0:
        /*0004*/ 	.word	index@(_Z15_innergpu_2_sqrPdl)
        /*0008*/ 	.word	0x0000000e


	//----- nvinfo : EIATTR_FRAME_SIZE
	.align		4
.L_1:
        /*000c*/ 	.byte	0x04, 0x11
        /*000e*/ 	.short	(.L_3 - .L_2)
	.align		4
.L_2:
        /*0010*/ 	.word	index@($__internal_0_$__cuda_sm20_dblrcp_rn_slowpath_v3)
        /*0014*/ 	.word	0x00000000


	//----- nvinfo : EIATTR_FRAME_SIZE
	.align		4
.L_3:
        /*0018*/ 	.byte	0x04, 0x11
        /*001a*/ 	.short	(.L_5 - .L_4)
	.align		4
.L_4:
        /*001c*/ 	.word	index@(_Z15_innergpu_2_sqrPdl)
        /*0020*/ 	.word	0x00000000


	//----- nvinfo : EIATTR_MIN_STACK_SIZE
	.align		4
.L_5:
        /*0024*/ 	.byte	0x04, 0x12
        /*0026*/ 	.short	(.L_7 - .L_6)
	.align		4
.L_6:
        /*0028*/ 	.word	index@(_Z15_innergpu_2_sqrPdl)
        /*002c*/ 	.word	0x00000000
.L_7:


//--------------------- .nv.compat                --------------------------
	.section	.nv.compat,"",@"SHT_CUDA_COMPAT_INFO"
	.align	4
        /*0000*/ 	.byte	0x02, 0x09, 0x00, 0x00, 0x02, 0x02, 0x01, 0x00, 0x02, 0x05, 0x05, 0x00, 0x03, 0x07, 0x01, 0x01
        /*0010*/ 	.byte	0x02, 0x03, 0x00, 0x00, 0x02, 0x06, 0x01, 0x00, 0x04, 0x0b, 0x08, 0x00, 0x01, 0x00, 0x00, 0x00
        /*0020*/ 	.byte	0x00, 0x00, 0x00, 0x00


//--------------------- .nv.info._Z15_innergpu_2_sqrPdl --------------------------
	.section	.nv.info._Z15_innergpu_2_sqrPdl,"",@"SHT_CUDA_INFO"
	.sectionflags	@""
	.align	4


	//----- nvinfo : EIATTR_CUDA_API_VERSION
	.align		4
        /*0000*/ 	.byte	0x04, 0x37
        /*0002*/ 	.short	(.L_9 - .L_8)
.L_8:
        /*0004*/ 	.word	0x00000082


	//----- nvinfo : EIATTR_KPARAM_INFO
	.align		4
.L_9:
        /*0008*/ 	.byte	0x04, 0x17
        /*000a*/ 	.short	(.L_11 - .L_10)
.L_10:
        /*000c*/ 	.word	0x00000000
        /*0010*/ 	.short	0x0001
        /*0012*/ 	.short	0x0008
        /*0014*/ 	.byte	0x00, 0xf0, 0x21, 0x00


	//----- nvinfo : EIATTR_KPARAM_INFO
	.align		4
.L_11:
        /*0018*/ 	.byte	0x04, 0x17
        /*001a*/ 	.short	(.L_13 - .L_12)
.L_12:
        /*001c*/ 	.word	0x00000000
        /*0020*/ 	.short	0x0000
        /*0022*/ 	.short	0x0000
        /*0024*/ 	.byte	0x00, 0xf5, 0x21, 0x00


	//----- nvinfo : EIATTR_SPARSE_MMA_MASK
	.align		4
.L_13:
        /*0028*/ 	.byte	0x03, 0x50
        /*002a*/ 	.short	0x0000


	//----- nvinfo : EIATTR_MAXREG_COUNT
	.align		4
        /*002c*/ 	.byte	0x03, 0x1b
        /*002e*/ 	.short	0x00ff


	//----- nvinfo : EIATTR_MERCURY_ISA_VERSION
	.align		4
        /*0030*/ 	.byte	0x03, 0x5f
        /*0032*/ 	.short	0x0101


	//----- nvinfo : EIATTR_VRC_CTA_INIT_COUNT
	.align		4
        /*0034*/ 	.byte	0x02, 0x4a
	.zero		1
	.zero		1


	//----- nvinfo : EIATTR_EXIT_INSTR_OFFSETS
	.align		4
        /*0038*/ 	.byte	0x04, 0x1c
        /*003a*/ 	.short	(.L_15 - .L_14)


	//   ....[0]....
.L_14:
        /*003c*/ 	.word	0x00000250


	//----- nvinfo : EIATTR_CRS_STACK_SIZE
	.align		4
.L_15:
        /*0040*/ 	.byte	0x04, 0x1e
        /*0042*/ 	.short	(.L_17 - .L_16)
.L_16:
        /*0044*/ 	.word	0x00000000


	//----- nvinfo : EIATTR_CBANK_PARAM_SIZE
	.align		4
.L_17:
        /*0048*/ 	.byte	0x03, 0x19
        /*004a*/ 	.short	0x0010


	//----- nvinfo : EIATTR_PARAM_CBANK
	.align		4
        /*004c*/ 	.byte	0x04, 0x0a
        /*004e*/ 	.short	(.L_19 - .L_18)
	.align		4
.L_18:
        /*0050*/ 	.word	index@(.nv.constant0._Z15_innergpu_2_sqrPdl)
        /*0054*/ 	.short	0x0380
        /*0056*/ 	.short	0x0010


	//----- nvinfo : EIATTR_SW_WAR
	.align		4
.L_19:
        /*0058*/ 	.byte	0x04, 0x36
        /*005a*/ 	.short	(.L_21 - .L_20)
.L_20:
        /*005c*/ 	.word	0x00000008
.L_21:


//--------------------- .nv.callgraph             --------------------------
	.section	.nv.callgraph,"",@"SHT_CUDA_CALLGRAPH"
	.align	4
	.sectionentsize	8
	.align		4
        /*0000*/ 	.word	0x00000000
	.align		4
        /*0004*/ 	.word	0xffffffff
	.align		4
        /*0008*/ 	.word	0x00000000
	.align		4
        /*000c*/ 	.word	0xfffffffe
	.align		4
        /*0010*/ 	.word	0x00000000
	.align		4
        /*0014*/ 	.word	0xfffffffd
	.align		4
        /*0018*/ 	.word	0x00000000
	.align		4
        /*001c*/ 	.word	0xfffffffc


//--------------------- .text._Z15_innergpu_2_sqrPdl --------------------------
	.section	.text._Z15_innergpu_2_sqrPdl,"ax",@progbits
	.align	128
        .global         _Z15_innergpu_2_sqrPdl
        .type           _Z15_innergpu_2_sqrPdl,@function
        .size           _Z15_innergpu_2_sqrPdl,(.L_x_7 - _Z15_innergpu_2_sqrPdl)
        .other          _Z15_innergpu_2_sqrPdl,@"STO_CUDA_ENTRY STV_DEFAULT"
_Z15_innergpu_2_sqrPdl:
.text._Z15_innergpu_2_sqrPdl:
[----:B------:R-:W-:Y:S01]  /*0000*/  LDC R1, c[0x0][0x37c] ;  /* 0x0000df00ff017b82 */ /* 0x000fe20000000800 */
[----:B------:R-:W0:Y:S07]  /*0010*/  S2R R0, SR_TID.X ;  /* 0x0000000000007919 */ /* 0x000e2e0000002100 */
[----:B------:R-:W1:Y:S01]  /*0020*/  S2UR UR6, SR_CTAID.X ;  /* 0x00000000000679c3 */ /* 0x000e620000002500 */
[----:B------:R-:W2:Y:S01]  /*0030*/  LDCU.64 UR4, c[0x0][0x388] ;  /* 0x00007100ff0477ac */ /* 0x000ea20008000a00 */
[----:B------:R-:W-:Y:S06]  /*0040*/  BSSY.RECONVERGENT B0, `(.L_x_0) ;  /* 0x000001c000007945 */ /* 0x000fec0003800200 */
[----:B------:R-:W1:Y:S01]  /*0050*/  LDC R2, c[0x0][0x360] ;  /* 0x0000d800ff027b82 */ /* 0x000e620000000800 */
[----:B--2---:R-:W-:-:S04]  /*0060*/  UIADD3 UR4, UP0, UPT, UR4, -0x1, URZ ;  /* 0xffffffff04047890 */ /* 0x004fc8000ff1e0ff */
[----:B------:R-:W-:Y:S01]  /*0070*/  UIADD3.X UR5, UPT, UPT, UR5, -0x1, URZ, UP0, !UPT ;  /* 0xffffffff05057890 */ /* 0x000fe200087fe4ff */
[C---:B-1----:R-:W-:Y:S02]  /*0080*/  IMAD R5, R2.reuse, UR6, RZ ;  /* 0x0000000602057c24 */ /* 0x042fe4000f8e02ff */
[----:B------:R-:W-:-:S03]  /*0090*/  IMAD.WIDE.U32 R2, R2, R2, RZ ;  /* 0x0000000202027225 */ /* 0x000fc600078e00ff */
[----:B0-----:R-:W-:Y:S01]  /*00a0*/  IADD3 R4, P0, PT, R5, R0, RZ ;  /* 0x0000000005047210 */ /* 0x001fe20007f1e0ff */
[----:B------:R-:W-:-:S04]  /*00b0*/  IMAD R3, R3, UR4, RZ ;  /* 0x0000000403037c24 */ /* 0x000fc8000f8e02ff */
[----:B------:R-:W-:Y:S02]  /*00c0*/  IMAD.X R5, RZ, RZ, RZ, P0 ;  /* 0x000000ffff057224 */ /* 0x000fe400000e06ff */
[C---:B------:R-:W-:Y:S02]  /*00d0*/  IMAD R3, R2.reuse, UR5, R3 ;  /* 0x0000000502037c24 */ /* 0x040fe4000f8e0203 */
[----:B------:R-:W-:Y:S01]  /*00e0*/  IMAD.WIDE.U32 R4, R2, UR4, R4 ;  /* 0x0000000402047c25 */ /* 0x000fe2000f8e0004 */
[----:B------:R-:W0:Y:S02]  /*00f0*/  LDCU.64 UR4, c[0x0][0x358] ;  /* 0x00006b00ff0477ac */ /* 0x000e240008000a00 */
[----:B------:R-:W-:-:S05]  /*0100*/  IADD3 R4, P0, PT, R4, 0x1, RZ ;  /* 0x0000000104047810 */ /* 0x000fca0007f1e0ff */
[----:B------:R-:W-:-:S06]  /*0110*/  IMAD.X R5, R5, 0x1, R3, P0 ;  /* 0x0000000105057824 */ /* 0x000fcc00000e0603 */
[----:B------:R-:W1:Y:S08]  /*0120*/  I2F.F64.S64 R4, R4 ;  /* 0x0000000400047312 */ /* 0x000e700000301c00 */
[----:B-1----:R-:W1:Y:S01]  /*0130*/  MUFU.RCP64H R3, R5 ;  /* 0x0000000500037308 */ /* 0x002e620000001800 */
[----:B------:R-:W-:-:S04]  /*0140*/  IADD3 R2, PT, PT, R5, 0x300402, RZ ;  /* 0x0030040205027810 */ /* 0x000fc80007ffe0ff */
[----:B------:R-:W-:Y:S02]  /*0150*/  FSETP.GEU.AND P0, PT, |R2|, 5.8789094863358348022e-39, PT ;  /* 0x004004020200780b */ /* 0x000fe40003f0e200 */
[----:B-1----:R-:W-:-:S08]  /*0160*/  DFMA R6, -R4, R2, 1 ;  /* 0x3ff000000406742b */ /* 0x002fd00000000102 */
[----:B------:R-:W-:-:S08]  /*0170*/  DFMA R6, R6, R6, R6 ;  /* 0x000000060606722b */ /* 0x000fd00000000006 */
[----:B------:R-:W-:-:S08]  /*0180*/  DFMA R6, R2, R6, R2 ;  /* 0x000000060206722b */ /* 0x000fd00000000002 */
[----:B------:R-:W-:-:S08]  /*0190*/  DFMA R8, -R4, R6, 1 ;  /* 0x3ff000000408742b */ /* 0x000fd00000000106 */
[----:B------:R-:W-:Y:S01]  /*01a0*/  DFMA R6, R6, R8, R6 ;  /* 0x000000080606722b */ /* 0x000fe20000000006 */
[----:B0-----:R-:W-:Y:S10]  /*01b0*/  @P0 BRA `(.L_x_1) ;  /* 0x0000000000100947 */ /* 0x001ff40003800000 */
[----:B------:R-:W-:-:S05]  /*01c0*/  LOP3.LUT R2, R5, 0x7fffffff, RZ, 0xc0, !PT ;  /* 0x7fffffff05027812 */ /* 0x000fca00078ec0ff */
[----:B------:R-:W-:Y:S01]  /*01d0*/  VIADD R8, R2, 0xfff00000 ;  /* 0xfff0000002087836 */ /* 0x000fe20000000000 */
[----:B------:R-:W-:-:S07]  /*01e0*/  MOV R2, 0x200 ;  /* 0x0000020000027802 */ /* 0x000fce0000000f00 */
[----:B------:R-:W-:Y:S05]  /*01f0*/  CALL.REL.NOINC `($__internal_0_$__cuda_sm20_dblrcp_rn_slowpath_v3) ;  /* 0x0000000000187944 */ /* 0x000fea0003c00000 */
.L_x_1:
[----:B------:R-:W-:Y:S05]  /*0200*/  BSYNC.RECONVERGENT B0 ;  /* 0x0000000000007941 */ /* 0x000fea0003800200 */
.L_x_0:
[----:B------:R-:W0:Y:S01]  /*0210*/  LDC.64 R2, c[0x0][0x380] ;  /* 0x0000e000ff027b82 */ /* 0x000e220000000a00 */
[----:B------:R-:W-:Y:S01]  /*0220*/  DMUL R6, R6, R6 ;  /* 0x0000000606067228 */ /* 0x000fe20000000000 */
[----:B0-----:R-:W-:-:S06]  /*0230*/  IMAD.WIDE.U32 R2, R0, 0x8, R2 ;  /* 0x0000000800027825 */ /* 0x001fcc00078e0002 */
[----:B------:R-:W-:Y:S01]  /*0240*/  REDG.E.ADD.F64.RN.STRONG.GPU desc[UR4][R2.64], R6 ;  /* 0x00000006020079a6 */ /* 0x000fe2000c12ff04 */
[----:B------:R-:W-:Y:S05]  /*0250*/  EXIT ;  /* 0x000000000000794d */ /* 0x000fea0003800000 */
        .weak           $__internal_0_$__cuda_sm20_dblrcp_rn_slowpath_v3
        .type           $__internal_0_$__cuda_sm20_dblrcp_rn_slowpath_v3,@function
        .size           $__internal_0_$__cuda_sm20_dblrcp_rn_slowpath_v3,(.L_x_7 - $__internal_0_$__cuda_sm20_dblrcp_rn_slowpath_v3)
$__internal_0_$__cuda_sm20_dblrcp_rn_slowpath_v3:
[----:B------:R-:W-:Y:S01]  /*0260*/  DSETP.GTU.AND P0, PT, |R4|, +INF , PT ;  /* 0x7ff000000400742a */ /* 0x000fe20003f0c200 */
[----:B------:R-:W-:-:S13]  /*0270*/  BSSY.RECONVERGENT B1, `(.L_x_2) ;  /* 0x0000023000017945 */ /* 0x000fda0003800200 */
[----:B------:R-:W-:Y:S05]  /*0280*/  @P0 BRA `(.L_x_3) ;  /* 0x00000000007c0947 */ /* 0x000fea0003800000 */
[----:B------:R-:W-:-:S04]  /*0290*/  LOP3.LUT R3, R5, 0x7fffffff, RZ, 0xc0, !PT ;  /* 0x7fffffff05037812 */ /* 0x000fc800078ec0ff */
[----:B------:R-:W-:-:S04]  /*02a0*/  IADD3 R6, PT, PT, R3, -0x1, RZ ;  /* 0xffffffff03067810 */ /* 0x000fc80007ffe0ff */
[----:B------:R-:W-:-:S13]  /*02b0*/  ISETP.GE.U32.AND P0, PT, R6, 0x7fefffff, PT ;  /* 0x7fefffff0600780c */ /* 0x000fda0003f06070 */
[----:B------:R-:W-:Y:S01]  /*02c0*/  @P0 LOP3.LUT R7, R5, 0x7ff00000, RZ, 0x3c, !PT ;  /* 0x7ff0000005070812 */ /* 0x000fe200078e3cff */
[----:B------:R-:W-:Y:S01]  /*02d0*/  @P0 IMAD.MOV.U32 R6, RZ, RZ, RZ ;  /* 0x000000ffff060224 */ /* 0x000fe200078e00ff */
[----:B------:R-:W-:Y:S06]  /*02e0*/  @P0 BRA `(.L_x_4) ;  /* 0x00000000006c0947 */ /* 0x000fec0003800000 */
[----:B------:R-:W-:-:S13]  /*02f0*/  ISETP.GE.U32.AND P0, PT, R3, 0x1000001, PT ;  /* 0x010000010300780c */ /* 0x000fda0003f06070 */
[----:B------:R-:W-:Y:S05]  /*0300*/  @!P0 BRA `(.L_x_5) ;  /* 0x0000000000348947 */ /* 0x000fea0003800000 */
[----:B------:R-:W-:Y:S01]  /*0310*/  IADD3 R7, PT, PT, R5, -0x3fe00000, RZ ;  /* 0xc020000005077810 */ /* 0x000fe20007ffe0ff */
[----:B------:R-:W-:-:S03]  /*0320*/  IMAD.MOV.U32 R6, RZ, RZ, R4 ;  /* 0x000000ffff067224 */ /* 0x000fc600078e0004 */
[----:B------:R-:W0:Y:S03]  /*0330*/  MUFU.RCP64H R9, R7 ;  /* 0x0000000700097308 */ /* 0x000e260000001800 */
[----:B0-----:R-:W-:-:S08]  /*0340*/  DFMA R10, -R6, R8, 1 ;  /* 0x3ff00000060a742b */ /* 0x001fd00000000108 */
[----:B------:R-:W-:-:S08]  /*0350*/  DFMA R10, R10, R10, R10 ;  /* 0x0000000a0a0a722b */ /* 0x000fd0000000000a */
[----:B------:R-:W-:-:S08]  /*0360*/  DFMA R10, R8, R10, R8 ;  /* 0x0000000a080a722b */ /* 0x000fd00000000008 */
[----:B------:R-:W-:-:S08]  /*0370*/  DFMA R8, -R6, R10, 1 ;  /* 0x3ff000000608742b */ /* 0x000fd0000000010a */
[----:B------:R-:W-:-:S08]  /*0380*/  DFMA R8, R10, R8, R10 ;  /* 0x000000080a08722b */ /* 0x000fd0000000000a */
[----:B------:R-:W-:-:S08]  /*0390*/  DMUL R8, R8, 2.2250738585072013831e-308 ;  /* 0x0010000008087828 */ /* 0x000fd00000000000 */
[----:B------:R-:W-:-:S08]  /*03a0*/  DFMA R4, -R4, R8, 1 ;  /* 0x3ff000000404742b */ /* 0x000fd00000000108 */
[----:B------:R-:W-:-:S08]  /*03b0*/  DFMA R4, R4, R4, R4 ;  /* 0x000000040404722b */ /* 0x000fd00000000004 */
[----:B------:R-:W-:Y:S01]  /*03c0*/  DFMA R6, R8, R4, R8 ;  /* 0x000000040806722b */ /* 0x000fe20000000008 */
[----:B------:R-:W-:Y:S10]  /*03d0*/  BRA `(.L_x_4) ;  /* 0x0000000000307947 */ /* 0x000ff40003800000 */
.L_x_5:
[----:B------:R-:W-:Y:S01]  /*03e0*/  DMUL R4, R4, 8.11296384146066816958e+31 ;  /* 0x4690000004047828 */ /* 0x000fe20000000000 */
[----:B------:R-:W-:-:S05]  /*03f0*/  MOV R6, R8 ;  /* 0x0000000800067202 */ /* 0x000fca0000000f00 */
[----:B------:R-:W0:Y:S02]  /*0400*/  MUFU.RCP64H R7, R5 ;  /* 0x0000000500077308 */ /* 0x000e240000001800 */
[----:B0-----:R-:W-:-:S08]  /*0410*/  DFMA R8, -R4, R6, 1 ;  /* 0x3ff000000408742b */ /* 0x001fd00000000106 */
[----:B------:R-:W-:-:S08]  /*0420*/  DFMA R8, R8, R8, R8 ;  /* 0x000000080808722b */ /* 0x000fd00000000008 */
[----:B------:R-:W-:-:S08]  /*0430*/  DFMA R8, R6, R8, R6 ;  /* 0x000000080608722b */ /* 0x000fd00000000006 */
[----:B------:R-:W-:-:S08]  /*0440*/  DFMA R6, -R4, R8, 1 ;  /* 0x3ff000000406742b */ /* 0x000fd00000000108 */
[----:B------:R-:W-:-:S08]  /*0450*/  DFMA R6, R8, R6, R8 ;  /* 0x000000060806722b */ /* 0x000fd00000000008 */
[----:B------:R-:W-:Y:S01]  /*0460*/  DMUL R6, R6, 8.11296384146066816958e+31 ;  /* 0x4690000006067828 */ /* 0x000fe20000000000 */
[----:B------:R-:W-:Y:S10]  /*0470*/  BRA `(.L_x_4) ;  /* 0x0000000000087947 */ /* 0x000ff40003800000 */
.L_x_3:
[----:B------:R-:W-:Y:S01]  /*0480*/  LOP3.LUT R7, R5, 0x80000, RZ, 0xfc, !PT ;  /* 0x0008000005077812 */ /* 0x000fe200078efcff */
[----:B------:R-:W-:-:S07]  /*0490*/  IMAD.MOV.U32 R6, RZ, RZ, R4 ;  /* 0x000000ffff067224 */ /* 0x000fce00078e0004 */
.L_x_4:
[----:B------:R-:W-:Y:S05]  /*04a0*/  BSYNC.RECONVERGENT B1 ;  /* 0x0000000000017941 */ /* 0x000fea0003800200 */
.L_x_2:
[----:B------:R-:W-:-:S04]  /*04b0*/  MOV R3, 0x0 ;  /* 0x0000000000037802 */ /* 0x000fc80000000f00 */
[----:B------:R-:W-:Y:S05]  /*04c0*/  RET.REL.NODEC R2 `(_Z15_innergpu_2_sqrPdl) ;  /* 0xfffffff802cc7950 */ /* 0x000fea0003c3ffff */
.L_x_6:
[----:B------:R-:W-:-:S00]  /*04d0*/  BRA `(.L_x_6) ;  /* 0xfffffffc00fc7947 */ /* 0x000fc0000383ffff */
[----:B------:R-:W-:-:S00]  /*04e0*/  NOP ;  /* 0x0000000000007918 */ /* 0x000fc00000000000 */
        /* <DEDUP_REMOVED lines=9> */
.L_x_7:


//--------------------- .nv.shared.reserved.0     --------------------------
	.section	.nv.shared.reserved.0,"aw",@nobits
	.weak		__nv_reservedSMEM_offset_0_alias
	.size		__nv_reservedSMEM_offset_0_alias, 0, 64
	.other		__nv_reservedSMEM_offset_0_alias,@"STO_CUDA_RESERVED_SHARED STV_DEFAULT"
__nv_reservedSMEM_offset_0_alias:
	.zero		0
	.zero		64


//--------------------- .nv.constant0._Z15_innergpu_2_sqrPdl --------------------------
	.section	.nv.constant0._Z15_innergpu_2_sqrPdl,"a",@progbits
	.sectionflags	@""
	.align	4
.nv.constant0._Z15_innergpu_2_sqrPdl:
	.zero		912


//--------------------- SYMBOLS --------------------------

	.type		.nv.reservedSmem.offset0,@object
	.size		.nv.reservedSmem.offset0,0x4
